	.headerflags	@"EF_CUDA_TEXMODE_UNIFIED EF_CUDA_64BIT_ADDRESS EF_CUDA_ACCELERATORS EF_CUDA_SM90 EF_CUDA_VIRTUAL_SM(EF_CUDA_SM90)"
	.elftype	@"ET_EXEC"


//--------------------- .nv.info                  --------------------------
	.section	.nv.info,"",@"SHT_CUDA_INFO"
	.align	4


	//----- nvinfo : EIATTR_REGCOUNT
	.align		4
        /*0000*/ 	.byte	0x04, 0x2f
        /*0002*/ 	.short	(.L_1 - .L_0)
	.align		4
.L_0:
        /*0004*/ 	.word	index@(triton_poi_fused_cat_14)
        /*0008*/ 	.word	0x0000001a


	//----- nvinfo : EIATTR_MIN_STACK_SIZE
	.align		4
.L_1:
        /*000c*/ 	.byte	0x04, 0x12
        /*000e*/ 	.short	(.L_3 - .L_2)
	.align		4
.L_2:
        /*0010*/ 	.word	index@(triton_poi_fused_cat_14)
        /*0014*/ 	.word	0x00000000


	//----- nvinfo : EIATTR_FRAME_SIZE
	.align		4
.L_3:
        /*0018*/ 	.byte	0x04, 0x11
        /*001a*/ 	.short	(.L_5 - .L_4)
	.align		4
.L_4:
        /*001c*/ 	.word	index@(triton_poi_fused_cat_14)
        /*0020*/ 	.word	0x00000000


	//----- nvinfo : EIATTR_MIN_STACK_SIZE
	.align		4
.L_5:
        /*0024*/ 	.byte	0x04, 0x12
        /*0026*/ 	.short	(.L_7 - .L_6)
	.align		4
.L_6:
        /*0028*/ 	.word	index@(triton_poi_fused_cat_14)
        /*002c*/ 	.word	0x00000000
.L_7:


//--------------------- .nv.info.triton_poi_fused_cat_14 --------------------------
	.section	.nv.info.triton_poi_fused_cat_14,"",@"SHT_CUDA_INFO"
	.sectionflags	@""
	.align	4


	//----- nvinfo : EIATTR_CUDA_API_VERSION
	.align		4
        /*0000*/ 	.byte	0x04, 0x37
        /*0002*/ 	.short	(.L_9 - .L_8)
.L_8:
        /*0004*/ 	.word	0x0000007c


	//----- nvinfo : EIATTR_KPARAM_INFO
	.align		4
.L_9:
        /*0008*/ 	.byte	0x04, 0x17
        /*000a*/ 	.short	(.L_11 - .L_10)
.L_10:
        /*000c*/ 	.word	0x00000000
        /*0010*/ 	.short	0x0006
        /*0012*/ 	.short	0x0030
        /*0014*/ 	.byte	0x00, 0xf0, 0x11, 0x00


	//----- nvinfo : EIATTR_KPARAM_INFO
	.align		4
.L_11:
        /*0018*/ 	.byte	0x04, 0x17
        /*001a*/ 	.short	(.L_13 - .L_12)
.L_12:
        /*001c*/ 	.word	0x00000000
        /*0020*/ 	.short	0x0005
        /*0022*/ 	.short	0x0028
        /*0024*/ 	.byte	0x00, 0xf4, 0x21, 0x00


	//----- nvinfo : EIATTR_KPARAM_INFO
	.align		4
.L_13:
        /*0028*/ 	.byte	0x04, 0x17
        /*002a*/ 	.short	(.L_15 - .L_14)
.L_14:
        /*002c*/ 	.word	0x00000000
        /*0030*/ 	.short	0x0004
        /*0032*/ 	.short	0x0020
        /*0034*/ 	.byte	0x00, 0xf4, 0x21, 0x00


	//----- nvinfo : EIATTR_KPARAM_INFO
	.align		4
.L_15:
        /*0038*/ 	.byte	0x04, 0x17
        /*003a*/ 	.short	(.L_17 - .L_16)
.L_16:
        /*003c*/ 	.word	0x00000000
        /*0040*/ 	.short	0x0003
        /*0042*/ 	.short	0x0018
        /*0044*/ 	.byte	0x00, 0xf4, 0x21, 0x00


	//----- nvinfo : EIATTR_KPARAM_INFO
	.align		4
.L_17:
        /*0048*/ 	.byte	0x04, 0x17
        /*004a*/ 	.short	(.L_19 - .L_18)
.L_18:
        /*004c*/ 	.word	0x00000000
        /*0050*/ 	.short	0x0002
        /*0052*/ 	.short	0x0010
        /*0054*/ 	.byte	0x00, 0xf4, 0x21, 0x00


	//----- nvinfo : EIATTR_KPARAM_INFO
	.align		4
.L_19:
        /*0058*/ 	.byte	0x04, 0x17
        /*005a*/ 	.short	(.L_21 - .L_20)
.L_20:
        /*005c*/ 	.word	0x00000000
        /*0060*/ 	.short	0x0001
        /*0062*/ 	.short	0x0008
        /*0064*/ 	.byte	0x00, 0xf4, 0x21, 0x00


	//----- nvinfo : EIATTR_KPARAM_INFO
	.align		4
.L_21:
        /*0068*/ 	.byte	0x04, 0x17
        /*006a*/ 	.short	(.L_23 - .L_22)
.L_22:
        /*006c*/ 	.word	0x00000000
        /*0070*/ 	.short	0x0000
        /*0072*/ 	.short	0x0000
        /*0074*/ 	.byte	0x00, 0xf4, 0x21, 0x00


	//----- nvinfo : EIATTR_SPARSE_MMA_MASK
	.align		4
.L_23:
        /*0078*/ 	.byte	0x03, 0x50
        /*007a*/ 	.short	0x0000


	//----- nvinfo : EIATTR_MAXREG_COUNT
	.align		4
        /*007c*/ 	.byte	0x03, 0x1b
        /*007e*/ 	.short	0x00ff


	//----- nvinfo : EIATTR_EXIT_INSTR_OFFSETS
	.align		4
        /*0080*/ 	.byte	0x04, 0x1c
        /*0082*/ 	.short	(.L_25 - .L_24)


	//   ....[0]....
.L_24:
        /*0084*/ 	.word	0x00000530


	//   ....[1]....
        /*0088*/ 	.word	0x00000550


	//----- nvinfo : EIATTR_REQNTID
	.align		4
.L_25:
        /*008c*/ 	.byte	0x04, 0x10
        /*008e*/ 	.short	(.L_27 - .L_26)
.L_26:
        /*0090*/ 	.word	0x00000080
        /*0094*/ 	.word	0x00000001
        /*0098*/ 	.word	0x00000001


	//----- nvinfo : EIATTR_CBANK_PARAM_SIZE
	.align		4
.L_27:
        /*009c*/ 	.byte	0x03, 0x19
        /*009e*/ 	.short	0x0034


	//----- nvinfo : EIATTR_PARAM_CBANK
	.align		4
        /*00a0*/ 	.byte	0x04, 0x0a
        /*00a2*/ 	.short	(.L_29 - .L_28)
	.align		4
.L_28:
        /*00a4*/ 	.word	index@(.nv.constant0.triton_poi_fused_cat_14)
        /*00a8*/ 	.short	0x0210
        /*00aa*/ 	.short	0x0034


	//----- nvinfo : EIATTR_SW_WAR
	.align		4
.L_29:
        /*00ac*/ 	.byte	0x04, 0x36
        /*00ae*/ 	.short	(.L_31 - .L_30)
.L_30:
        /*00b0*/ 	.word	0x00000008
.L_31:


//--------------------- .nv.callgraph             --------------------------
	.section	.nv.callgraph,"",@"SHT_CUDA_CALLGRAPH"
	.align	4
	.sectionentsize	8
	.align		4
        /*0000*/ 	.word	0x00000000
	.align		4
        /*0004*/ 	.word	0xffffffff
	.align		4
        /*0008*/ 	.word	0x00000000
	.align		4
        /*000c*/ 	.word	0xfffffffe
	.align		4
        /*0010*/ 	.word	0x00000000
	.align		4
        /*0014*/ 	.word	0xfffffffd
	.align		4
        /*0018*/ 	.word	0x00000000
	.align		4
        /*001c*/ 	.word	0xfffffffc


//--------------------- .text.triton_poi_fused_cat_14 --------------------------
	.section	.text.triton_poi_fused_cat_14,"ax",@progbits
	.align	128
        .global         triton_poi_fused_cat_14
        .type           triton_poi_fused_cat_14,@function
        .size           triton_poi_fused_cat_14,(.L_x_1 - triton_poi_fused_cat_14)
        .other          triton_poi_fused_cat_14,@"STO_CUDA_ENTRY STV_DEFAULT"
triton_poi_fused_cat_14:
.text.triton_poi_fused_cat_14:
[----:B------:R-:W0:Y:S02]  /*0000*/  LDC R1, c[0x0][0x28] ;  /* 0x00000a00ff017b82 */ /* 0x000e240000000800 */
[----:B------:R-:W1:Y:S01]  /*0010*/  S2R R0, SR_TID.X ;  /* 0x0000000000007919 */ /* 0x000e620000002100 */
[----:B------:R-:W2:Y:S01]  /*0020*/  LDC.64 R6, c[0x0][0x220] ;  /* 0x00008800ff067b82 */ /* 0x000ea20000000a00 */
[----:B------:R-:W-:Y:S01]  /*0030*/  IMAD.MOV.U32 R12, RZ, RZ, RZ ;  /* 0x000000ffff0c7224 */ /* 0x000fe200078e00ff */
[----:B------:R-:W-:Y:S01]  /*0040*/  ULDC.64 UR4, c[0x0][0x208] ;  /* 0x0000820000047ab9 */ /* 0x000fe20000000a00 */
[----:B------:R-:W3:Y:S01]  /*0050*/  S2R R5, SR_CTAID.X ;  /* 0x0000000000057919 */ /* 0x000ee20000002500 */
[----:B-1----:R-:W-:Y:S01]  /*0060*/  IMAD.SHL.U32 R0, R0, 0x2, RZ ;  /* 0x0000000200007824 */ /* 0x002fe200078e00ff */
[----:B---3--:R-:W-:-:S04]  /*0070*/  SHF.R.S32.HI R3, RZ, 0x17, R5 ;  /* 0x00000017ff037819 */ /* 0x008fc80000011405 */
[----:B------:R-:W-:Y:S02]  /*0080*/  LOP3.LUT R0, R0, 0xfe, RZ, 0xc0, !PT ;  /* 0x000000fe00007812 */ /* 0x000fe400078ec0ff */
[----:B------:R-:W-:-:S03]  /*0090*/  SGXT R3, R3, 0x1 ;  /* 0x000000010303781a */ /* 0x000fc60000000200 */
[----:B------:R-:W-:Y:S02]  /*00a0*/  IMAD R0, R5, 0x100, R0 ;  /* 0x0000010005007824 */ /* 0x000fe400078e0200 */
[----:B------:R-:W1:Y:S02]  /*00b0*/  LDC.64 R4, c[0x0][0x218] ;  /* 0x00008600ff047b82 */ /* 0x000e640000000a00 */
[----:B------:R-:W-:Y:S01]  /*00c0*/  IMAD.HI R11, R0, 0x551c979b, RZ ;  /* 0x551c979b000b7827 */ /* 0x000fe200078e02ff */
[----:B------:R-:W-:-:S04]  /*00d0*/  LEA.HI R3, R3, R0, RZ, 0x4 ;  /* 0x0000000003037211 */ /* 0x000fc800078f20ff */
[----:B------:R-:W-:Y:S02]  /*00e0*/  SHF.R.S32.HI R13, RZ, 0x4, R3 ;  /* 0x00000004ff0d7819 */ /* 0x000fe40000011403 */
[----:B------:R-:W-:-:S03]  /*00f0*/  LOP3.LUT R3, R3, 0xfffffff0, RZ, 0xc0, !PT ;  /* 0xfffffff003037812 */ /* 0x000fc600078ec0ff */
[----:B------:R-:W-:-:S04]  /*0100*/  IMAD.HI R2, R13, 0x551c979b, RZ ;  /* 0x551c979b0d027827 */ /* 0x000fc800078e02ff */
[----:B------:R-:W-:Y:S01]  /*0110*/  IMAD.IADD R10, R0, 0x1, -R3 ;  /* 0x00000001000a7824 */ /* 0x000fe200078e0a03 */
[----:B------:R-:W-:-:S04]  /*0120*/  SHF.R.U32.HI R9, RZ, 0x1f, R2 ;  /* 0x0000001fff097819 */ /* 0x000fc80000011602 */
[----:B------:R-:W-:Y:S02]  /*0130*/  LEA.HI.SX32 R8, R2, R9, 0x18 ;  /* 0x0000000902087211 */ /* 0x000fe400078fc2ff */
[----:B------:R-:W-:-:S03]  /*0140*/  SHF.R.U32.HI R2, RZ, 0x1f, R11 ;  /* 0x0000001fff027819 */ /* 0x000fc6000001160b */
[----:B------:R-:W-:Y:S01]  /*0150*/  IMAD R13, R8, -0x302, R13 ;  /* 0xfffffcfe080d7824 */ /* 0x000fe200078e020d */
[----:B------:R-:W-:Y:S01]  /*0160*/  LEA.HI.SX32 R11, R11, R2, 0x14 ;  /* 0x000000020b0b7211 */ /* 0x000fe200078fa2ff */
[----:B------:R-:W3:Y:S02]  /*0170*/  LDC.64 R8, c[0x0][0x228] ;  /* 0x00008a00ff087b82 */ /* 0x000ee40000000a00 */
[C---:B------:R-:W-:Y:S01]  /*0180*/  VIADD R15, R13.reuse, 0xfffffe00 ;  /* 0xfffffe000d0f7836 */ /* 0x040fe20000000000 */
[----:B------:R-:W-:Y:S01]  /*0190*/  LOP3.LUT R3, R13, 0xffffff00, RZ, 0xc0, !PT ;  /* 0xffffff000d037812 */ /* 0x000fe200078ec0ff */
[----:B------:R-:W-:Y:S01]  /*01a0*/  IMAD R2, R11, 0x1000, R10 ;  /* 0x000010000b027824 */ /* 0x000fe200078e020a */
[----:B------:R-:W-:Y:S02]  /*01b0*/  ISETP.GT.AND P3, PT, R13, 0x2ff, PT ;  /* 0x000002ff0d00780c */ /* 0x000fe40003f64270 */
[----:B------:R-:W-:Y:S01]  /*01c0*/  ISETP.NE.AND P0, PT, R3, 0x200, PT ;  /* 0x000002000300780c */ /* 0x000fe20003f05270 */
[C---:B------:R-:W-:Y:S01]  /*01d0*/  IMAD R17, R15.reuse, 0x10, R2 ;  /* 0x000000100f117824 */ /* 0x040fe200078e0202 */
[C---:B------:R-:W-:Y:S01]  /*01e0*/  ISETP.LT.AND P4, PT, R0.reuse, 0xc080, P3 ;  /* 0x0000c0800000780c */ /* 0x040fe20001f81270 */
[----:B------:R-:W4:Y:S01]  /*01f0*/  LDC.64 R2, c[0x0][0x230] ;  /* 0x00008c00ff027b82 */ /* 0x000f220000000a00 */
[----:B--2---:R-:W-:Y:S01]  /*0200*/  IMAD.WIDE R14, R15, 0x4, R6 ;  /* 0x000000040f0e7825 */ /* 0x004fe200078e0206 */
[----:B------:R-:W-:-:S03]  /*0210*/  ISETP.LT.AND P5, PT, R0, 0xc080, !P0 ;  /* 0x0000c0800000780c */ /* 0x000fc600047a1270 */
[----:B------:R-:W-:Y:S02]  /*0220*/  IMAD R6, R11, 0x20, R10 ;  /* 0x000000200b067824 */ /* 0x000fe400078e020a */
[----:B-1----:R-:W-:Y:S01]  /*0230*/  IMAD.WIDE R16, R17, 0x4, R4 ;  /* 0x0000000411107825 */ /* 0x002fe200078e0204 */
[----:B------:R-:W-:-:S03]  /*0240*/  CS2R R4, SRZ ;  /* 0x0000000000047805 */ /* 0x000fc6000001ff00 */
[C---:B------:R-:W-:Y:S02]  /*0250*/  IMAD R18, R13.reuse, 0x10, R6 ;  /* 0x000000100d127824 */ /* 0x040fe400078e0206 */
[----:B------:R-:W1:Y:S01]  /*0260*/  LDC.64 R6, c[0x0][0x210] ;  /* 0x00008400ff067b82 */ /* 0x000e620000000a00 */
[----:B------:R-:W-:Y:S01]  /*0270*/  IMAD.MOV.U32 R10, RZ, RZ, RZ ;  /* 0x000000ffff0a7224 */ /* 0x000fe200078e00ff */
[----:B------:R-:W2:Y:S01]  /*0280*/  @P5 LDG.E.64 R4, desc[UR4][R16.64] ;  /* 0x0000000410045981 */ /* 0x000ea2000c1e1b00 */
[----:B------:R-:W-:Y:S01]  /*0290*/  VIADD R21, R18, 0xffffd000 ;  /* 0xffffd00012157836 */ /* 0x000fe20000000000 */
[----:B------:R-:W-:Y:S02]  /*02a0*/  CS2R R18, SRZ ;  /* 0x0000000000127805 */ /* 0x000fe4000001ff00 */
[----:B------:R-:W-:Y:S01]  /*02b0*/  ISETP.GE.AND P1, PT, R13, 0x200, PT ;  /* 0x000002000d00780c */ /* 0x000fe20003f26270 */
[----:B------:R-:W5:Y:S01]  /*02c0*/  @P5 LDG.E.EL R12, desc[UR4][R14.64] ;  /* 0x000000040e0c5981 */ /* 0x000f62000c2e1900 */
[----:B---3--:R-:W-:Y:S01]  /*02d0*/  IMAD.WIDE R20, R21, 0x4, R8 ;  /* 0x0000000415147825 */ /* 0x008fe200078e0208 */
[----:B------:R-:W-:-:S02]  /*02e0*/  CS2R R8, SRZ ;  /* 0x0000000000087805 */ /* 0x000fc4000001ff00 */
[----:B------:R-:W3:Y:S01]  /*02f0*/  @P5 LDG.E.EL R10, desc[UR4][R14.64] ;  /* 0x000000040e0a5981 */ /* 0x000ee2000c2e1900 */
[----:B----4-:R-:W-:Y:S01]  /*0300*/  IMAD.WIDE R22, R13, 0x4, R2 ;  /* 0x000000040d167825 */ /* 0x010fe200078e0202 */
[----:B------:R-:W-:Y:S02]  /*0310*/  ISETP.LT.AND P2, PT, R0, 0xc080, !P1 ;  /* 0x0000c0800000780c */ /* 0x000fe40004f41270 */
[----:B------:R-:W4:Y:S01]  /*0320*/  @P4 LDG.E.64 R8, desc[UR4][R20.64] ;  /* 0x0000000414084981 */ /* 0x000f22000c1e1b00 */
[----:B------:R-:W-:-:S03]  /*0330*/  IMAD R2, R11, -0x3020, R0 ;  /* 0xffffcfe00b027824 */ /* 0x000fc600078e0200 */
[----:B------:R-:W4:Y:S01]  /*0340*/  @P4 LDG.E.EL R18, desc[UR4][R22.64+-0xc00] ;  /* 0xfff4000416124981 */ /* 0x000f22000c2e1900 */
[----:B------:R-:W-:-:S03]  /*0350*/  IMAD R11, R11, 0x2000, R2 ;  /* 0x000020000b0b7824 */ /* 0x000fc600078e0202 */
[----:B------:R-:W4:Y:S01]  /*0360*/  @P4 LDG.E.EL R19, desc[UR4][R22.64+-0xc00] ;  /* 0xfff4000416134981 */ /* 0x000f22000c2e1900 */
[----:B------:R-:W-:Y:S01]  /*0370*/  CS2R R2, SRZ ;  /* 0x0000000000027805 */ /* 0x000fe2000001ff00 */
[----:B-1----:R-:W-:-:S05]  /*0380*/  IMAD.WIDE R6, R11, 0x4, R6 ;  /* 0x000000040b067825 */ /* 0x002fca00078e0206 */
[----:B------:R1:W4:Y:S01]  /*0390*/  @P2 LDG.E.64 R2, desc[UR4][R6.64] ;  /* 0x0000000406022981 */ /* 0x000322000c1e1b00 */
[----:B--2---:R-:W-:Y:S02]  /*03a0*/  SEL R11, R4, RZ, P5 ;  /* 0x000000ff040b7207 */ /* 0x004fe40002800000 */
[----:B------:R-:W-:Y:S02]  /*03b0*/  SEL R13, R5, RZ, P5 ;  /* 0x000000ff050d7207 */ /* 0x000fe40002800000 */
[----:B------:R-:W2:Y:S01]  /*03c0*/  LDC.64 R4, c[0x0][0x238] ;  /* 0x00008e00ff047b82 */ /* 0x000ea20000000a00 */
[----:B-----5:R-:W-:Y:S02]  /*03d0*/  SEL R12, R12, RZ, P5 ;  /* 0x000000ff0c0c7207 */ /* 0x020fe40002800000 */
[----:B---3--:R-:W-:Y:S02]  /*03e0*/  SEL R10, R10, RZ, P5 ;  /* 0x000000ff0a0a7207 */ /* 0x008fe40002800000 */
[----:B------:R-:W-:-:S02]  /*03f0*/  FSETP.GT.AND P6, PT, R13, -R12, PT ;  /* 0x8000000c0d00720b */ /* 0x000fc40003fc4000 */
[----:B------:R-:W-:Y:S02]  /*0400*/  FSETP.GT.AND P5, PT, R11, -R10, PT ;  /* 0x8000000a0b00720b */ /* 0x000fe40003fa4000 */
[----:B----4-:R-:W-:Y:S02]  /*0410*/  SEL R14, R9, RZ, P4 ;  /* 0x000000ff090e7207 */ /* 0x010fe40002000000 */
[----:B------:R-:W-:Y:S02]  /*0420*/  SEL R8, R8, RZ, P4 ;  /* 0x000000ff08087207 */ /* 0x000fe40002000000 */
[----:B------:R-:W-:Y:S02]  /*0430*/  SEL R9, R18, RZ, P4 ;  /* 0x000000ff12097207 */ /* 0x000fe40002000000 */
[----:B------:R-:W-:Y:S02]  /*0440*/  SEL R19, R19, RZ, P4 ;  /* 0x000000ff13137207 */ /* 0x000fe40002000000 */
[----:B------:R-:W-:Y:S01]  /*0450*/  ISETP.GE.AND P4, PT, R0, 0xc080, PT ;  /* 0x0000c0800000780c */ /* 0x000fe20003f86270 */
[----:B-1----:R-:W-:Y:S01]  /*0460*/  FADD R6, R11, R10 ;  /* 0x0000000a0b067221 */ /* 0x002fe20000000000 */
[----:B------:R-:W-:Y:S01]  /*0470*/  FADD R7, R8, R9 ;  /* 0x0000000908077221 */ /* 0x000fe20000000000 */
[----:B------:R-:W-:Y:S01]  /*0480*/  FADD R12, R13, R12 ;  /* 0x0000000c0d0c7221 */ /* 0x000fe20000000000 */
[----:B------:R-:W-:Y:S01]  /*0490*/  FADD R19, R14, R19 ;  /* 0x000000130e137221 */ /* 0x000fe20000000000 */
[----:B------:R-:W-:Y:S01]  /*04a0*/  @!P5 FMUL R6, R6, 0.10000000149011611938 ;  /* 0x3dcccccd0606d820 */ /* 0x000fe20000400000 */
[----:B------:R-:W-:Y:S01]  /*04b0*/  SEL R3, R3, RZ, P2 ;  /* 0x000000ff03037207 */ /* 0x000fe20001000000 */
[----:B------:R-:W-:Y:S01]  /*04c0*/  @!P6 FMUL R12, R12, 0.10000000149011611938 ;  /* 0x3dcccccd0c0ce820 */ /* 0x000fe20000400000 */
[----:B------:R-:W-:-:S02]  /*04d0*/  @P0 FSEL R6, R7, RZ, P3 ;  /* 0x000000ff07060208 */ /* 0x000fc40001800000 */
[----:B------:R-:W-:Y:S02]  /*04e0*/  @P0 FSEL R12, R19, RZ, P3 ;  /* 0x000000ff130c0208 */ /* 0x000fe40001800000 */
[----:B------:R-:W-:Y:S01]  /*04f0*/  SEL R7, R2, RZ, P2 ;  /* 0x000000ff02077207 */ /* 0x000fe20001000000 */
[----:B--2---:R-:W-:Y:S01]  /*0500*/  IMAD.WIDE R4, R0, 0x4, R4 ;  /* 0x0000000400047825 */ /* 0x004fe200078e0204 */
[----:B------:R-:W-:Y:S02]  /*0510*/  SEL R3, R3, R12, !P1 ;  /* 0x0000000c03037207 */ /* 0x000fe40004800000 */
[----:B------:R-:W-:Y:S01]  /*0520*/  SEL R2, R7, R6, !P1 ;  /* 0x0000000607027207 */ /* 0x000fe20004800000 */
[----:B------:R-:W-:Y:S06]  /*0530*/  @P4 EXIT ;  /* 0x000000000000494d */ /* 0x000fec0003800000 */
[----:B------:R-:W-:Y:S01]  /*0540*/  STG.E.64 desc[UR4][R4.64], R2 ;  /* 0x0000000204007986 */ /* 0x000fe2000c101b04 */
[----:B------:R-:W-:Y:S05]  /*0550*/  EXIT ;  /* 0x000000000000794d */ /* 0x000fea0003800000 */
.L_x_0:
[----:B------:R-:W-:-:S00]  /*0560*/  BRA `(.L_x_0) ;  /* 0xfffffffc00fc7947 */ /* 0x000fc0000383ffff */
[----:B------:R-:W-:-:S00]  /*0570*/  NOP ;  /* 0x0000000000007918 */ /* 0x000fc00000000000 */
        /* <DEDUP_REMOVED lines=8> */
.L_x_1:


//--------------------- .nv.constant0.triton_poi_fused_cat_14 --------------------------
	.section	.nv.constant0.triton_poi_fused_cat_14,"a",@progbits
	.sectionflags	@""
	.align	4
.nv.constant0.triton_poi_fused_cat_14:
	.zero		580
